//
// Generated by NVIDIA NVVM Compiler
//
// Compiler Build ID: CL-36424714
// Cuda compilation tools, release 13.0, V13.0.88
// Based on NVVM 20.0.0
//

.version 9.0
.target sm_100
.address_size 64

	// .globl	_Z6kernelPiS_

.visible .entry _Z6kernelPiS_(
	.param .u64 .ptr .align 1 _Z6kernelPiS__param_0,
	.param .u64 .ptr .align 1 _Z6kernelPiS__param_1
)
{
	.reg .pred 	%p<2>;
	.reg .b32 	%r<6>;
	.reg .b64 	%rd<8>;

	ld.param.u64 	%rd1, [_Z6kernelPiS__param_0];
	ld.param.u64 	%rd2, [_Z6kernelPiS__param_1];
	mov.u32 	%r2, %tid.x;
	mov.u32 	%r3, %ctaid.x;
	mov.u32 	%r4, %ntid.x;
	mad.lo.s32 	%r1, %r3, %r4, %r2;
	setp.gt.s32 	%p1, %r1, 9;
	@%p1 bra 	$L__BB0_2;
	cvta.to.global.u64 	%rd3, %rd2;
	cvta.to.global.u64 	%rd4, %rd1;
	mul.wide.s32 	%rd5, %r1, 4;
	add.s64 	%rd6, %rd3, %rd5;
	ld.global.u32 	%r5, [%rd6+4];
	bar.sync 	0;
	add.s64 	%rd7, %rd4, %rd5;
	st.global.u32 	[%rd7], %r5;
	bar.sync 	0;
$L__BB0_2:
	ret;

}


// ===== COMPILED SASS (sm_100) =====

	.target	sm_100

	.elftype	@"ET_EXEC"


//--------------------- .note.nv.tkinfo           --------------------------
	.section	.note.nv.tkinfo,"",@"SHT_NOTE"
	.sectionflags	@"SHF_NOTE_NV_TKINFO"
	.tkinfo
        /*0018*/ 	.word	0x00000002
        /*0030*/ 	.string	""
        /*0030*/ 	.string	"ptxas"
        /*0030*/ 	.string	"Cuda compilation tools, release 13.0, V13.0.88"
        /*0030*/ 	.string	"Build cuda_13.0.r13.0/compiler.36424714_0"
        /*0030*/ 	.string	"-arch sm_100 -m 64 "



//--------------------- .note.nv.cuinfo           --------------------------
	.section	.note.nv.cuinfo,"",@"SHT_NOTE"
	.sectionflags	@"SHF_NOTE_NV_CUINFO"
        /*0018*/ 	.short	0x0002
        /*001a*/ 	.short	0x0064
        /*001c*/ 	.short	0x0082
	.zero		2


//--------------------- .nv.info                  --------------------------
	.section	.nv.info,"",@"SHT_CUDA_INFO"
	.align	4


	//----- nvinfo : EIATTR_REGCOUNT
	.align		4
        /*0000*/ 	.byte	0x04, 0x2f
        /*0002*/ 	.short	(.L_1 - .L_0)
	.align		4
.L_0:
        /*0004*/ 	.word	index@(_Z6kernelPiS_)
        /*0008*/ 	.word	0x0000000a


	//----- nvinfo : EIATTR_FRAME_SIZE
	.align		4
.L_1:
        /*000c*/ 	.byte	0x04, 0x11
        /*000e*/ 	.short	(.L_3 - .L_2)
	.align		4
.L_2:
        /*0010*/ 	.word	index@(_Z6kernelPiS_)
        /*0014*/ 	.word	0x00000000


	//----- nvinfo : EIATTR_MIN_STACK_SIZE
	.align		4
.L_3:
        /*0018*/ 	.byte	0x04, 0x12
        /*001a*/ 	.short	(.L_5 - .L_4)
	.align		4
.L_4:
        /*001c*/ 	.word	index@(_Z6kernelPiS_)
        /*0020*/ 	.word	0x00000000
.L_5:


//--------------------- .nv.compat                --------------------------
	.section	.nv.compat,"",@"SHT_CUDA_COMPAT_INFO"
	.align	4
        /*0000*/ 	.byte	0x02, 0x09, 0x00, 0x00, 0x02, 0x02, 0x01, 0x00, 0x02, 0x05, 0x05, 0x00, 0x03, 0x07, 0x01, 0x01
        /*0010*/ 	.byte	0x02, 0x03, 0x00, 0x00, 0x02, 0x06, 0x01, 0x00, 0x04, 0x0b, 0x08, 0x00, 0x09, 0x00, 0x00, 0x00
        /*0020*/ 	.byte	0x00, 0x00, 0x00, 0x00


//--------------------- .nv.info._Z6kernelPiS_    --------------------------
	.section	.nv.info._Z6kernelPiS_,"",@"SHT_CUDA_INFO"
	.sectionflags	@""
	.align	4


	//----- nvinfo : EIATTR_CUDA_API_VERSION
	.align		4
        /*0000*/ 	.byte	0x04, 0x37
        /*0002*/ 	.short	(.L_7 - .L_6)
.L_6:
        /*0004*/ 	.word	0x00000082


	//----- nvinfo : EIATTR_KPARAM_INFO
	.align		4
.L_7:
        /*0008*/ 	.byte	0x04, 0x17
        /*000a*/ 	.short	(.L_9 - .L_8)
.L_8:
        /*000c*/ 	.word	0x00000000
        /*0010*/ 	.short	0x0001
        /*0012*/ 	.short	0x0008
        /*0014*/ 	.byte	0x00, 0xf5, 0x21, 0x00


	//----- nvinfo : EIATTR_KPARAM_INFO
	.align		4
.L_9:
        /*0018*/ 	.byte	0x04, 0x17
        /*001a*/ 	.short	(.L_11 - .L_10)
.L_10:
        /*001c*/ 	.word	0x00000000
        /*0020*/ 	.short	0x0000
        /*0022*/ 	.short	0x0000
        /*0024*/ 	.byte	0x00, 0xf5, 0x21, 0x00


	//----- nvinfo : EIATTR_SPARSE_MMA_MASK
	.align		4
.L_11:
        /*0028*/ 	.byte	0x03, 0x50
        /*002a*/ 	.short	0x0000


	//----- nvinfo : EIATTR_MAXREG_COUNT
	.align		4
        /*002c*/ 	.byte	0x03, 0x1b
        /*002e*/ 	.short	0x00ff


	//----- nvinfo : EIATTR_NUM_BARRIERS
	.align		4
        /*0030*/ 	.byte	0x02, 0x4c
        /*0032*/ 	.byte	0x01
	.zero		1


	//----- nvinfo : EIATTR_MERCURY_ISA_VERSION
	.align		4
        /*0034*/ 	.byte	0x03, 0x5f
        /*0036*/ 	.short	0x0101


	//----- nvinfo : EIATTR_VRC_CTA_INIT_COUNT
	.align		4
        /*0038*/ 	.byte	0x02, 0x4a
	.zero		1
	.zero		1


	//----- nvinfo : EIATTR_EXIT_INSTR_OFFSETS
	.align		4
        /*003c*/ 	.byte	0x04, 0x1c
        /*003e*/ 	.short	(.L_13 - .L_12)


	//   ....[0]....
.L_12:
        /*0040*/ 	.word	0x00000060


	//   ....[1]....
        /*0044*/ 	.word	0x00000100


	//----- nvinfo : EIATTR_CBANK_PARAM_SIZE
	.align		4
.L_13:
        /*0048*/ 	.byte	0x03, 0x19
        /*004a*/ 	.short	0x0010


	//----- nvinfo : EIATTR_PARAM_CBANK
	.align		4
        /*004c*/ 	.byte	0x04, 0x0a
        /*004e*/ 	.short	(.L_15 - .L_14)
	.align		4
.L_14:
        /*0050*/ 	.word	index@(.nv.constant0._Z6kernelPiS_)
        /*0054*/ 	.short	0x0380
        /*0056*/ 	.short	0x0010


	//----- nvinfo : EIATTR_SW_WAR
	.align		4
.L_15:
        /*0058*/ 	.byte	0x04, 0x36
        /*005a*/ 	.short	(.L_17 - .L_16)
.L_16:
        /*005c*/ 	.word	0x00000008
.L_17:


//--------------------- .nv.callgraph             --------------------------
	.section	.nv.callgraph,"",@"SHT_CUDA_CALLGRAPH"
	.align	4
	.sectionentsize	8
	.align		4
        /*0000*/ 	.word	0x00000000
	.align		4
        /*0004*/ 	.word	0xffffffff
	.align		4
        /*0008*/ 	.word	0x00000000
	.align		4
        /*000c*/ 	.word	0xfffffffe
	.align		4
        /*0010*/ 	.word	0x00000000
	.align		4
        /*0014*/ 	.word	0xfffffffd
	.align		4
        /*0018*/ 	.word	0x00000000
	.align		4
        /*001c*/ 	.word	0xfffffffc


//--------------------- .text._Z6kernelPiS_       --------------------------
	.section	.text._Z6kernelPiS_,"ax",@progbits
	.align	128
        .global         _Z6kernelPiS_
        .type           _Z6kernelPiS_,@function
        .size           _Z6kernelPiS_,(.L_x_1 - _Z6kernelPiS_)
        .other          _Z6kernelPiS_,@"STO_CUDA_ENTRY STV_DEFAULT"
_Z6kernelPiS_:
.text._Z6kernelPiS_:
[----:B------:R-:W-:Y:S01]  /*0000*/  LDC R1, c[0x0][0x37c] ;  /* 0x0000df00ff017b82 */ /* 0x000fe20000000800 */
[----:B------:R-:W0:Y:S07]  /*0010*/  S2R R7, SR_TID.X ;  /* 0x0000000000077919 */ /* 0x000e2e0000002100 */
[----:B------:R-:W0:Y:S08]  /*0020*/  S2UR UR4, SR_CTAID.X ;  /* 0x00000000000479c3 */ /* 0x000e300000002500 */
[----:B------:R-:W0:Y:S02]  /*0030*/  LDC R0, c[0x0][0x360] ;  /* 0x0000d800ff007b82 */ /* 0x000e240000000800 */
[----:B0-----:R-:W-:-:S05]  /*0040*/  IMAD R7, R0, UR4, R7 ;  /* 0x0000000400077c24 */ /* 0x001fca000f8e0207 */
[----:B------:R-:W-:-:S13]  /*0050*/  ISETP.GT.AND P0, PT, R7, 0x9, PT ;  /* 0x000000090700780c */ /* 0x000fda0003f04270 */
[----:B------:R-:W-:Y:S05]  /*0060*/  @P0 EXIT ;  /* 0x000000000000094d */ /* 0x000fea0003800000 */
[----:B------:R-:W0:Y:S01]  /*0070*/  LDC.64 R2, c[0x0][0x388] ;  /* 0x0000e200ff027b82 */ /* 0x000e220000000a00 */
[----:B------:R-:W1:Y:S07]  /*0080*/  LDCU.64 UR4, c[0x0][0x358] ;  /* 0x00006b00ff0477ac */ /* 0x000e6e0008000a00 */
[----:B------:R-:W2:Y:S01]  /*0090*/  LDC.64 R4, c[0x0][0x380] ;  /* 0x0000e000ff047b82 */ /* 0x000ea20000000a00 */
[----:B0-----:R-:W-:-:S06]  /*00a0*/  IMAD.WIDE R2, R7, 0x4, R2 ;  /* 0x0000000407027825 */ /* 0x001fcc00078e0202 */
[----:B-1----:R-:W3:Y:S01]  /*00b0*/  LDG.E R3, desc[UR4][R2.64+0x4] ;  /* 0x0000040402037981 */ /* 0x002ee2000c1e1900 */
[----:B--2---:R-:W-:Y:S01]  /*00c0*/  IMAD.WIDE R4, R7, 0x4, R4 ;  /* 0x0000000407047825 */ /* 0x004fe200078e0204 */
[----:B------:R-:W-:Y:S06]  /*00d0*/  BAR.SYNC.DEFER_BLOCKING 0x0 ;  /* 0x0000000000007b1d */ /* 0x000fec0000010000 */
[----:B---3--:R-:W-:Y:S02]  /*00e0*/  STG.E desc[UR4][R4.64], R3 ;  /* 0x0000000304007986 */ /* 0x008fe4000c101904 */
[----:B------:R-:W-:Y:S06]  /*00f0*/  BAR.SYNC.DEFER_BLOCKING 0x0 ;  /* 0x0000000000007b1d */ /* 0x000fec0000010000 */
[----:B------:R-:W-:Y:S05]  /*0100*/  EXIT ;  /* 0x000000000000794d */ /* 0x000fea0003800000 */
.L_x_0:
[----:B------:R-:W-:-:S00]  /*0110*/  BRA `(.L_x_0) ;  /* 0xfffffffc00fc7947 */ /* 0x000fc0000383ffff */
[----:B------:R-:W-:-:S00]  /*0120*/  NOP ;  /* 0x0000000000007918 */ /* 0x000fc00000000000 */
        /* <DEDUP_REMOVED lines=13> */
.L_x_1:


//--------------------- .nv.shared.reserved.0     --------------------------
	.section	.nv.shared.reserved.0,"aw",@nobits
	.weak		__nv_reservedSMEM_offset_0_alias
	.size		__nv_reservedSMEM_offset_0_alias, 0, 64
	.other		__nv_reservedSMEM_offset_0_alias,@"STO_CUDA_RESERVED_SHARED STV_DEFAULT"
__nv_reservedSMEM_offset_0_alias:
	.zero		0
	.zero		64


//--------------------- .nv.constant0._Z6kernelPiS_ --------------------------
	.section	.nv.constant0._Z6kernelPiS_,"a",@progbits
	.sectionflags	@""
	.align	4
.nv.constant0._Z6kernelPiS_:
	.zero		912


//--------------------- SYMBOLS --------------------------

	.type		.nv.reservedSmem.offset0,@object
	.size		.nv.reservedSmem.offset0,0x4
